	.headerflags	@"EF_CUDA_TEXMODE_UNIFIED EF_CUDA_64BIT_ADDRESS EF_CUDA_ACCELERATORS EF_CUDA_SM90 EF_CUDA_VIRTUAL_SM(EF_CUDA_SM90)"
	.elftype	@"ET_EXEC"


//--------------------- .nv.info                  --------------------------
	.section	.nv.info,"",@"SHT_CUDA_INFO"
	.align	4


	//----- nvinfo : EIATTR_REGCOUNT
	.align		4
        /*0000*/ 	.byte	0x04, 0x2f
        /*0002*/ 	.short	(.L_6 - .L_5)
	.align		4
.L_5:
        /*0004*/ 	.word	index@(triton_poi_fused_convolution_max_unpool2d_20)
        /*0008*/ 	.word	0x00000020


	//----- nvinfo : EIATTR_MIN_STACK_SIZE
	.align		4
.L_6:
        /*000c*/ 	.byte	0x04, 0x12
        /*000e*/ 	.short	(.L_8 - .L_7)
	.align		4
.L_7:
        /*0010*/ 	.word	index@(triton_poi_fused_convolution_max_unpool2d_20)
        /*0014*/ 	.word	0x00000000


	//----- nvinfo : EIATTR_FRAME_SIZE
	.align		4
.L_8:
        /*0018*/ 	.byte	0x04, 0x11
        /*001a*/ 	.short	(.L_10 - .L_9)
	.align		4
.L_9:
        /*001c*/ 	.word	index@(triton_poi_fused_convolution_max_unpool2d_20)
        /*0020*/ 	.word	0x00000000


	//----- nvinfo : EIATTR_MIN_STACK_SIZE
	.align		4
.L_10:
        /*0024*/ 	.byte	0x04, 0x12
        /*0026*/ 	.short	(.L_12 - .L_11)
	.align		4
.L_11:
        /*0028*/ 	.word	index@(triton_poi_fused_convolution_max_unpool2d_20)
        /*002c*/ 	.word	0x00000000
.L_12:


//--------------------- .nv.info.triton_poi_fused_convolution_max_unpool2d_20 --------------------------
	.section	.nv.info.triton_poi_fused_convolution_max_unpool2d_20,"",@"SHT_CUDA_INFO"
	.sectionflags	@""
	.align	4


	//----- nvinfo : EIATTR_CUDA_API_VERSION
	.align		4
        /*0000*/ 	.byte	0x04, 0x37
        /*0002*/ 	.short	(.L_14 - .L_13)
.L_13:
        /*0004*/ 	.word	0x0000007c


	//----- nvinfo : EIATTR_KPARAM_INFO
	.align		4
.L_14:
        /*0008*/ 	.byte	0x04, 0x17
        /*000a*/ 	.short	(.L_16 - .L_15)
.L_15:
        /*000c*/ 	.word	0x00000000
        /*0010*/ 	.short	0x0008
        /*0012*/ 	.short	0x0040
        /*0014*/ 	.byte	0x00, 0xf0, 0x11, 0x00


	//----- nvinfo : EIATTR_KPARAM_INFO
	.align		4
.L_16:
        /*0018*/ 	.byte	0x04, 0x17
        /*001a*/ 	.short	(.L_18 - .L_17)
.L_17:
        /*001c*/ 	.word	0x00000000
        /*0020*/ 	.short	0x0007
        /*0022*/ 	.short	0x0038
        /*0024*/ 	.byte	0x00, 0xf4, 0x21, 0x00


	//----- nvinfo : EIATTR_KPARAM_INFO
	.align		4
.L_18:
        /*0028*/ 	.byte	0x04, 0x17
        /*002a*/ 	.short	(.L_20 - .L_19)
.L_19:
        /*002c*/ 	.word	0x00000000
        /*0030*/ 	.short	0x0006
        /*0032*/ 	.short	0x0030
        /*0034*/ 	.byte	0x00, 0xf4, 0x21, 0x00


	//----- nvinfo : EIATTR_KPARAM_INFO
	.align		4
.L_20:
        /*0038*/ 	.byte	0x04, 0x17
        /*003a*/ 	.short	(.L_22 - .L_21)
.L_21:
        /*003c*/ 	.word	0x00000000
        /*0040*/ 	.short	0x0005
        /*0042*/ 	.short	0x0028
        /*0044*/ 	.byte	0x00, 0xf4, 0x21, 0x00


	//----- nvinfo : EIATTR_KPARAM_INFO
	.align		4
.L_22:
        /*0048*/ 	.byte	0x04, 0x17
        /*004a*/ 	.short	(.L_24 - .L_23)
.L_23:
        /*004c*/ 	.word	0x00000000
        /*0050*/ 	.short	0x0004
        /*0052*/ 	.short	0x0020
        /*0054*/ 	.byte	0x00, 0xf4, 0x21, 0x00


	//----- nvinfo : EIATTR_KPARAM_INFO
	.align		4
.L_24:
        /*0058*/ 	.byte	0x04, 0x17
        /*005a*/ 	.short	(.L_26 - .L_25)
.L_25:
        /*005c*/ 	.word	0x00000000
        /*0060*/ 	.short	0x0003
        /*0062*/ 	.short	0x0018
        /*0064*/ 	.byte	0x00, 0xf4, 0x21, 0x00


	//----- nvinfo : EIATTR_KPARAM_INFO
	.align		4
.L_26:
        /*0068*/ 	.byte	0x04, 0x17
        /*006a*/ 	.short	(.L_28 - .L_27)
.L_27:
        /*006c*/ 	.word	0x00000000
        /*0070*/ 	.short	0x0002
        /*0072*/ 	.short	0x0010
        /*0074*/ 	.byte	0x00, 0xf4, 0x21, 0x00


	//----- nvinfo : EIATTR_KPARAM_INFO
	.align		4
.L_28:
        /*0078*/ 	.byte	0x04, 0x17
        /*007a*/ 	.short	(.L_30 - .L_29)
.L_29:
        /*007c*/ 	.word	0x00000000
        /*0080*/ 	.short	0x0001
        /*0082*/ 	.short	0x0008
        /*0084*/ 	.byte	0x00, 0xf4, 0x21, 0x00


	//----- nvinfo : EIATTR_KPARAM_INFO
	.align		4
.L_30:
        /*0088*/ 	.byte	0x04, 0x17
        /*008a*/ 	.short	(.L_32 - .L_31)
.L_31:
        /*008c*/ 	.word	0x00000000
        /*0090*/ 	.short	0x0000
        /*0092*/ 	.short	0x0000
        /*0094*/ 	.byte	0x00, 0xf4, 0x21, 0x00


	//----- nvinfo : EIATTR_SPARSE_MMA_MASK
	.align		4
.L_32:
        /*0098*/ 	.byte	0x03, 0x50
        /*009a*/ 	.short	0x0000


	//----- nvinfo : EIATTR_MAXREG_COUNT
	.align		4
        /*009c*/ 	.byte	0x03, 0x1b
        /*009e*/ 	.short	0x00ff


	//----- nvinfo : EIATTR_EXTERNS
	.align		4
        /*00a0*/ 	.byte	0x04, 0x0f
        /*00a2*/ 	.short	(.L_34 - .L_33)


	//   ....[0]....
	.align		4
.L_33:
        /*00a4*/ 	.word	index@(__assertfail)


	//----- nvinfo : EIATTR_SYSCALL_OFFSETS
	.align		4
.L_34:
        /*00a8*/ 	.byte	0x04, 0x46
        /*00aa*/ 	.short	(.L_36 - .L_35)


	//   ....[0]....
.L_35:
        /*00ac*/ 	.word	0x00000450


	//----- nvinfo : EIATTR_EXIT_INSTR_OFFSETS
	.align		4
.L_36:
        /*00b0*/ 	.byte	0x04, 0x1c
        /*00b2*/ 	.short	(.L_38 - .L_37)


	//   ....[0]....
.L_37:
        /*00b4*/ 	.word	0x000007a0


	//----- nvinfo : EIATTR_REQNTID
	.align		4
.L_38:
        /*00b8*/ 	.byte	0x04, 0x10
        /*00ba*/ 	.short	(.L_40 - .L_39)
.L_39:
        /*00bc*/ 	.word	0x00000100
        /*00c0*/ 	.word	0x00000001
        /*00c4*/ 	.word	0x00000001


	//----- nvinfo : EIATTR_CRS_STACK_SIZE
	.align		4
.L_40:
        /*00c8*/ 	.byte	0x04, 0x1e
        /*00ca*/ 	.short	(.L_42 - .L_41)
.L_41:
        /*00cc*/ 	.word	0x00000000


	//----- nvinfo : EIATTR_CBANK_PARAM_SIZE
	.align		4
.L_42:
        /*00d0*/ 	.byte	0x03, 0x19
        /*00d2*/ 	.short	0x0044


	//----- nvinfo : EIATTR_PARAM_CBANK
	.align		4
        /*00d4*/ 	.byte	0x04, 0x0a
        /*00d6*/ 	.short	(.L_44 - .L_43)
	.align		4
.L_43:
        /*00d8*/ 	.word	index@(.nv.constant0.triton_poi_fused_convolution_max_unpool2d_20)
        /*00dc*/ 	.short	0x0210
        /*00de*/ 	.short	0x0044


	//----- nvinfo : EIATTR_SW_WAR
	.align		4
.L_44:
        /*00e0*/ 	.byte	0x04, 0x36
        /*00e2*/ 	.short	(.L_46 - .L_45)
.L_45:
        /*00e4*/ 	.word	0x00000008
.L_46:


//--------------------- .nv.callgraph             --------------------------
	.section	.nv.callgraph,"",@"SHT_CUDA_CALLGRAPH"
	.align	4
	.sectionentsize	8
	.align		4
        /*0000*/ 	.word	0x00000000
	.align		4
        /*0004*/ 	.word	0xffffffff
	.align		4
        /*0008*/ 	.word	index@(triton_poi_fused_convolution_max_unpool2d_20)
	.align		4
        /*000c*/ 	.word	index@(__assertfail)
	.align		4
        /*0010*/ 	.word	0x00000000
	.align		4
        /*0014*/ 	.word	0xfffffffe
	.align		4
        /*0018*/ 	.word	0x00000000
	.align		4
        /*001c*/ 	.word	0xfffffffd
	.align		4
        /*0020*/ 	.word	0x00000000
	.align		4
        /*0024*/ 	.word	0xfffffffc


//--------------------- .nv.constant4             --------------------------
	.section	.nv.constant4,"a",@progbits
	.align	8
	.align		8
.nv.constant4:
        /*0000*/ 	.dword	__assertfail
	.align		8
        /*0008*/ 	.dword	assertFunc_0
	.align		8
        /*0010*/ 	.dword	assertFile_0
	.align		8
        /*0018*/ 	.dword	assertMessage_0
	.align		8
        /*0020*/ 	.dword	_$_str
	.align		8
        /*0028*/ 	.dword	_$_str_$_2


//--------------------- .text.triton_poi_fused_convolution_max_unpool2d_20 --------------------------
	.section	.text.triton_poi_fused_convolution_max_unpool2d_20,"ax",@progbits
	.sectionflags	@"SHF_BARRIERS=1"
	.align	128
        .global         triton_poi_fused_convolution_max_unpool2d_20
        .type           triton_poi_fused_convolution_max_unpool2d_20,@function
        .size           triton_poi_fused_convolution_max_unpool2d_20,(.L_x_2 - triton_poi_fused_convolution_max_unpool2d_20)
        .other          triton_poi_fused_convolution_max_unpool2d_20,@"STO_CUDA_ENTRY STV_DEFAULT"
triton_poi_fused_convolution_max_unpool2d_20:
.text.triton_poi_fused_convolution_max_unpool2d_20:
[----:B------:R-:W0:Y:S01]  /*0000*/  LDC R1, c[0x0][0x28] ;  /* 0x00000a00ff017b82 */ /* 0x000e220000000800 */
[----:B------:R-:W1:Y:S07]  /*0010*/  S2R R23, SR_TID.X ;  /* 0x0000000000177919 */ /* 0x000e6e0000002100 */
[----:B------:R-:W2:Y:S01]  /*0020*/  LDC.64 R4, c[0x0][0x220] ;  /* 0x00008800ff047b82 */ /* 0x000ea20000000a00 */
[----:B------:R-:W-:Y:S01]  /*0030*/  ULDC.64 UR4, c[0x0][0x208] ;  /* 0x0000820000047ab9 */ /* 0x000fe20000000a00 */
[----:B------:R-:W3:Y:S06]  /*0040*/  S2R R7, SR_CTAID.X ;  /* 0x0000000000077919 */ /* 0x000eec0000002500 */
[----:B------:R-:W4:Y:S08]  /*0050*/  LDC.64 R8, c[0x0][0x240] ;  /* 0x00009000ff087b82 */ /* 0x000f300000000a00 */
[----:B------:R-:W4:Y:S08]  /*0060*/  LDC.64 R20, c[0x0][0x228] ;  /* 0x00008a00ff147b82 */ /* 0x000f300000000a00 */
[----:B------:R-:W4:Y:S01]  /*0070*/  LDC.64 R12, c[0x0][0x230] ;  /* 0x00008c00ff0c7b82 */ /* 0x000f220000000a00 */
[----:B-1----:R-:W-:-:S07]  /*0080*/  IMAD.SHL.U32 R22, R23, 0x2, RZ ;  /* 0x0000000217167824 */ /* 0x002fce00078e00ff */
[----:B------:R-:W1:Y:S01]  /*0090*/  LDC.64 R10, c[0x0][0x238] ;  /* 0x00008e00ff0a7b82 */ /* 0x000e620000000a00 */
[----:B---3--:R-:W-:Y:S02]  /*00a0*/  SHF.R.S32.HI R0, RZ, 0x16, R7 ;  /* 0x00000016ff007819 */ /* 0x008fe40000011407 */
[----:B------:R-:W-:-:S05]  /*00b0*/  LOP3.LUT R22, R22, 0x1fe, RZ, 0xc0, !PT ;  /* 0x000001fe16167812 */ /* 0x000fca00078ec0ff */
[----:B------:R-:W3:Y:S01]  /*00c0*/  LDC.64 R14, c[0x0][0x210] ;  /* 0x00008400ff0e7b82 */ /* 0x000ee20000000a00 */
[----:B------:R-:W-:-:S04]  /*00d0*/  IMAD R3, R7, 0x200, R22 ;  /* 0x0000020007037824 */ /* 0x000fc800078e0216 */
[----:B--2---:R-:W-:-:S03]  /*00e0*/  IMAD.WIDE R4, R3, 0x8, R4 ;  /* 0x0000000803047825 */ /* 0x004fc600078e0204 */
[----:B------:R-:W2:Y:S03]  /*00f0*/  LDC.64 R18, c[0x0][0x218] ;  /* 0x00008600ff127b82 */ /* 0x000ea60000000a00 */
[----:B------:R-:W2:Y:S01]  /*0100*/  LDG.E.128 R4, desc[UR4][R4.64] ;  /* 0x0000000404047981 */ /* 0x000ea2000c1e1d00 */
[----:B------:R-:W-:-:S04]  /*0110*/  SGXT R0, R0, 0x1 ;  /* 0x000000010000781a */ /* 0x000fc80000000200 */
[----:B------:R-:W-:-:S04]  /*0120*/  LEA.HI R0, R0, R3, RZ, 0xa ;  /* 0x0000000300007211 */ /* 0x000fc800078f50ff */
[----:B------:R-:W-:-:S04]  /*0130*/  SHF.R.S32.HI R0, RZ, 0xa, R0 ;  /* 0x0000000aff007819 */ /* 0x000fc80000011400 */
[----:B------:R-:W-:-:S04]  /*0140*/  LEA.HI R2, R0, R0, RZ, 0x6 ;  /* 0x0000000000027211 */ /* 0x000fc800078f30ff */
[----:B------:R-:W-:-:S05]  /*0150*/  LOP3.LUT R17, R2, 0xffffffc0, RZ, 0xc0, !PT ;  /* 0xffffffc002117812 */ /* 0x000fca00078ec0ff */
[----:B------:R-:W-:Y:S02]  /*0160*/  IMAD.IADD R17, R0, 0x1, -R17 ;  /* 0x0000000100117824 */ /* 0x000fe400078e0a11 */
[----:B---3--:R-:W-:-:S04]  /*0170*/  IMAD.WIDE R14, R3, 0x4, R14 ;  /* 0x00000004030e7825 */ /* 0x008fc800078e020e */
[C---:B----4-:R-:W-:Y:S01]  /*0180*/  IMAD.WIDE R8, R17.reuse, 0x4, R8 ;  /* 0x0000000411087825 */ /* 0x050fe200078e0208 */
[----:B------:R-:W5:Y:S03]  /*0190*/  LDG.E.64 R2, desc[UR4][R14.64] ;  /* 0x000000040e027981 */ /* 0x000f66000c1e1b00 */
[C---:B0-----:R-:W-:Y:S02]  /*01a0*/  IMAD.WIDE R20, R17.reuse, 0x4, R20 ;  /* 0x0000000411147825 */ /* 0x041fe400078e0214 */
[----:B------:R-:W5:Y:S02]  /*01b0*/  LDG.E.EL R9, desc[UR4][R8.64] ;  /* 0x0000000408097981 */ /* 0x000f64000c2e1900 */
[----:B------:R-:W-:-:S04]  /*01c0*/  IMAD.WIDE R12, R17, 0x4, R12 ;  /* 0x00000004110c7825 */ /* 0x000fc800078e020c */
[----:B-1----:R-:W-:-:S04]  /*01d0*/  IMAD.WIDE R10, R17, 0x4, R10 ;  /* 0x00000004110a7825 */ /* 0x002fc800078e020a */
[----:B--2---:R-:W-:Y:S01]  /*01e0*/  IMAD.WIDE R24, R17, 0x4, R18 ;  /* 0x0000000411187825 */ /* 0x004fe200078e0212 */
[----:B------:R-:W5:Y:S04]  /*01f0*/  LDG.E.EL R16, desc[UR4][R10.64] ;  /* 0x000000040a107981 */ /* 0x000f68000c2e1900 */
[----:B------:R-:W5:Y:S04]  /*0200*/  LDG.E.EL R18, desc[UR4][R20.64] ;  /* 0x0000000414127981 */ /* 0x000f68000c2e1900 */
[----:B------:R-:W5:Y:S04]  /*0210*/  LDG.E.EL R17, desc[UR4][R12.64] ;  /* 0x000000040c117981 */ /* 0x000f68000c2e1900 */
[----:B------:R0:W5:Y:S02]  /*0220*/  LDG.E.EL R19, desc[UR4][R24.64] ;  /* 0x0000000418137981 */ /* 0x000164000c2e1900 */
[----:B0-----:R-:W-:-:S05]  /*0230*/  IMAD.SHL.U32 R25, R0, 0x1000, RZ ;  /* 0x0000100000197824 */ /* 0x001fca00078e00ff */
[----:B------:R-:W-:Y:S02]  /*0240*/  SHF.R.S32.HI R27, RZ, 0x1f, R25 ;  /* 0x0000001fff1b7819 */ /* 0x000fe40000011419 */
[----:B------:R-:W-:Y:S02]  /*0250*/  IADD3 R0, P1, R6, R25, RZ ;  /* 0x0000001906007210 */ /* 0x000fe40007f3e0ff */
[----:B------:R-:W-:-:S03]  /*0260*/  IADD3 R29, P0, R4, R25, RZ ;  /* 0x00000019041d7210 */ /* 0x000fc60007f1e0ff */
[----:B------:R-:W-:Y:S01]  /*0270*/  IMAD.X R6, R7, 0x1, R27, P1 ;  /* 0x0000000107067824 */ /* 0x000fe200008e061b */
[----:B------:R-:W-:-:S04]  /*0280*/  IADD3.X R4, R5, R27, RZ, P0, !PT ;  /* 0x0000001b05047210 */ /* 0x000fc800007fe4ff */
[----:B------:R-:W-:Y:S02]  /*0290*/  SHF.R.U32.HI R24, RZ, 0xb, R4 ;  /* 0x0000000bff187819 */ /* 0x000fe40000011604 */
[----:B------:R-:W-:Y:S02]  /*02a0*/  SHF.R.U32.HI R27, RZ, 0xb, R6 ;  /* 0x0000000bff1b7819 */ /* 0x000fe40000011606 */
[----:B------:R-:W-:Y:S02]  /*02b0*/  LOP3.LUT R24, R24, 0x100000, RZ, 0xc0, !PT ;  /* 0x0010000018187812 */ /* 0x000fe400078ec0ff */
[----:B------:R-:W-:Y:S02]  /*02c0*/  LOP3.LUT R27, R27, 0x100000, RZ, 0xc0, !PT ;  /* 0x001000001b1b7812 */ /* 0x000fe400078ec0ff */
[----:B------:R-:W-:Y:S02]  /*02d0*/  IADD3 R24, P0, R24, R29, RZ ;  /* 0x0000001d18187210 */ /* 0x000fe40007f1e0ff */
[----:B------:R-:W-:-:S03]  /*02e0*/  IADD3 R27, P1, R27, R0, RZ ;  /* 0x000000001b1b7210 */ /* 0x000fc60007f3e0ff */
[----:B------:R-:W-:Y:S01]  /*02f0*/  IMAD.X R25, RZ, RZ, R4, P0 ;  /* 0x000000ffff197224 */ /* 0x000fe200000e0604 */
[----:B------:R-:W-:Y:S01]  /*0300*/  LOP3.LUT R4, R24, R27, RZ, 0xfc, !PT ;  /* 0x0000001b18047212 */ /* 0x000fe200078efcff */
[----:B------:R-:W-:-:S03]  /*0310*/  IMAD.X R0, RZ, RZ, R6, P1 ;  /* 0x000000ffff007224 */ /* 0x000fc600008e0606 */
[----:B------:R-:W-:Y:S02]  /*0320*/  ISETP.GE.U32.AND P0, PT, R4, 0x100000, PT ;  /* 0x001000000400780c */ /* 0x000fe40003f06070 */
[----:B------:R-:W-:-:S04]  /*0330*/  LOP3.LUT R4, R25, R0, RZ, 0xfc, !PT ;  /* 0x0000000019047212 */ /* 0x000fc800078efcff */
[----:B------:R-:W-:-:S13]  /*0340*/  ISETP.GE.U32.AND.EX P0, PT, R4, RZ, PT, P0 ;  /* 0x000000ff0400720c */ /* 0x000fda0003f06100 */
[----:B------:R-:W-:Y:S05]  /*0350*/  @!P0 BRA `(.L_x_0) ;  /* 0x0000000000408947 */ /* 0x000fea0003800000 */
[----:B------:R-:W-:Y:S01]  /*0360*/  MOV R28, 0x0 ;  /* 0x00000000001c7802 */ /* 0x000fe20000000f00 */
[----:B------:R-:W-:Y:S01]  /*0370*/  ULDC.64 UR6, c[0x4][0x18] ;  /* 0x0100060000067ab9 */ /* 0x000fe20000000a00 */
[----:B------:R-:W-:Y:S01]  /*0380*/  ULDC.64 UR8, c[0x4][0x8] ;  /* 0x0100020000087ab9 */ /* 0x000fe20000000a00 */
[----:B------:R-:W-:Y:S01]  /*0390*/  MOV R4, UR6 ;  /* 0x0000000600047c02 */ /* 0x000fe20008000f00 */
[----:B------:R-:W-:Y:S01]  /*03a0*/  IMAD.U32 R5, RZ, RZ, UR7 ;  /* 0x00000007ff057e24 */ /* 0x000fe2000f8e00ff */
[----:B------:R-:W-:Y:S01]  /*03b0*/  ULDC.64 UR6, c[0x4][0x10] ;  /* 0x0100040000067ab9 */ /* 0x000fe20000000a00 */
[----:B------:R-:W0:Y:S01]  /*03c0*/  LDC.64 R28, c[0x4][R28] ;  /* 0x010000001c1c7b82 */ /* 0x000e220000000a00 */
[----:B------:R-:W-:Y:S01]  /*03d0*/  HFMA2.MMA R13, -RZ, RZ, 0, 0 ;  /* 0x00000000ff0d7435 */ /* 0x000fe200000001ff */
[----:B------:R-:W-:Y:S01]  /*03e0*/  IMAD.U32 R6, RZ, RZ, UR6 ;  /* 0x00000006ff067e24 */ /* 0x000fe2000f8e00ff */
[----:B------:R-:W-:Y:S01]  /*03f0*/  MOV R10, UR8 ;  /* 0x00000008000a7c02 */ /* 0x000fe20008000f00 */
[----:B------:R-:W-:-:S08]  /*0400*/  IMAD.U32 R7, RZ, RZ, UR7 ;  /* 0x00000007ff077e24 */ /* 0x000fd0000f8e00ff */
[----:B------:R-:W-:Y:S01]  /*0410*/  LEPC R20, `(.L_x_0) ;  /* 0x000000004014794e */ /* 0x000fe20000000000 */
[----:B------:R-:W-:Y:S02]  /*0420*/  IMAD.U32 R11, RZ, RZ, UR9 ;  /* 0x00000009ff0b7e24 */ /* 0x000fe4000f8e00ff */
[----:B------:R-:W-:Y:S02]  /*0430*/  IMAD.MOV.U32 R8, RZ, RZ, 0x28 ;  /* 0x00000028ff087424 */ /* 0x000fe400078e00ff */
[----:B------:R-:W-:-:S07]  /*0440*/  IMAD.MOV.U32 R12, RZ, RZ, 0x1 ;  /* 0x00000001ff0c7424 */ /* 0x000fce00078e00ff */
[----:B0----5:R-:W-:Y:S05]  /*0450*/  CALL.ABS.NOINC R28 ;  /* 0x000000001c007343 */ /* 0x021fea0003c00000 */
.L_x_0:
[----:B-----5:R-:W-:Y:S01]  /*0460*/  FADD R17, R17, 9.9999997473787516356e-06 ;  /* 0x3727c5ac11117421 */ /* 0x020fe20000000000 */
[----:B------:R-:W0:Y:S01]  /*0470*/  S2R R11, SR_CgaCtaId ;  /* 0x00000000000b7919 */ /* 0x000e220000008800 */
[----:B------:R-:W-:Y:S02]  /*0480*/  IMAD.MOV.U32 R7, RZ, RZ, 0x3e800000 ;  /* 0x3e800000ff077424 */ /* 0x000fe400078e00ff */
[--C-:B------:R-:W-:Y:S01]  /*0490*/  FADD R3, R3, R19.reuse ;  /* 0x0000001303037221 */ /* 0x100fe20000000000 */
[----:B------:R-:W1:Y:S01]  /*04a0*/  MUFU.SQRT R4, R17 ;  /* 0x0000001100047308 */ /* 0x000e620000002000 */
[----:B------:R-:W-:Y:S05]  /*04b0*/  WARPSYNC.ALL ;  /* 0x0000000000007948 */ /* 0x000fea0003800000 */
[----:B------:R-:W-:Y:S01]  /*04c0*/  BAR.SYNC.DEFER_BLOCKING 0x0 ;  /* 0x0000000000007b1d */ /* 0x000fe20000010000 */
[----:B------:R-:W-:Y:S01]  /*04d0*/  FADD R2, R2, R19 ;  /* 0x0000001302027221 */ /* 0x000fe20000000000 */
[----:B------:R-:W-:Y:S01]  /*04e0*/  FADD R5, -R18, R3 ;  /* 0x0000000312057221 */ /* 0x000fe20000000100 */
[----:B------:R-:W-:-:S02]  /*04f0*/  MOV R8, 0x400 ;  /* 0x0000040000087802 */ /* 0x000fc40000000f00 */
[----:B------:R-:W-:Y:S01]  /*0500*/  FADD R18, -R18, R2 ;  /* 0x0000000212127221 */ /* 0x000fe20000000100 */
[----:B------:R-:W-:Y:S01]  /*0510*/  ULDC.64 UR6, c[0x0][0x248] ;  /* 0x0000920000067ab9 */ /* 0x000fe20000000a00 */
[----:B------:R-:W-:Y:S02]  /*0520*/  LOP3.LUT R23, R23, 0xff, RZ, 0xc0, !PT ;  /* 0x000000ff17177812 */ /* 0x000fe400078ec0ff */
[C---:B-1----:R-:W-:Y:S02]  /*0530*/  FSETP.GT.AND P0, PT, R4.reuse, 8.50705917302346158658e+37, PT ;  /* 0x7e8000000400780b */ /* 0x042fe40003f04000 */
[C---:B------:R-:W-:Y:S02]  /*0540*/  FSETP.GEU.AND P1, PT, R4.reuse, 1.175494350822287508e-38, PT ;  /* 0x008000000400780b */ /* 0x040fe40003f2e000 */
[----:B------:R-:W-:Y:S01]  /*0550*/  FSEL R7, R7, 1, P0 ;  /* 0x3f80000007077808 */ /* 0x000fe20000000000 */
[----:B------:R-:W-:Y:S08]  /*0560*/  STG.E.64 desc[UR4][R14.64], R2 ;  /* 0x000000020e007986 */ /* 0x000ff0000c101b04 */
[----:B------:R-:W-:Y:S01]  /*0570*/  @P0 FMUL R4, R4, 0.25 ;  /* 0x3e80000004040820 */ /* 0x000fe20000400000 */
[----:B0-----:R-:W-:Y:S01]  /*0580*/  PRMT R8, R11, 0x654, R8 ;  /* 0x000006540b087816 */ /* 0x001fe20000000008 */
[----:B------:R-:W-:-:S02]  /*0590*/  @!P1 FMUL R7, R7, 16777216 ;  /* 0x4b80000007079820 */ /* 0x000fc40000400000 */
[----:B------:R-:W-:Y:S02]  /*05a0*/  @!P1 FMUL R4, R4, 16777216 ;  /* 0x4b80000004049820 */ /* 0x000fe40000400000 */
[C---:B------:R-:W-:Y:S02]  /*05b0*/  IMAD R11, R22.reuse, 0x8, R8 ;  /* 0x00000008160b7824 */ /* 0x040fe400078e0208 */
[----:B------:R0:W1:Y:S02]  /*05c0*/  MUFU.RCP R6, R4 ;  /* 0x0000000400067308 */ /* 0x0000640000001000 */
[----:B------:R-:W-:Y:S01]  /*05d0*/  IMAD R22, R22, -0x4, R11 ;  /* 0xfffffffc16167824 */ /* 0x000fe200078e020b */
[----:B0-----:R-:W-:-:S04]  /*05e0*/  LEA R4, P0, R24, UR6, 0x2 ;  /* 0x0000000618047c11 */ /* 0x001fc8000f8010ff */
[----:B------:R-:W-:Y:S01]  /*05f0*/  LEA.HI.X R25, R24, UR7, R25, 0x2, P0 ;  /* 0x0000000718197c11 */ /* 0x000fe200080f1419 */
[----:B-1----:R-:W-:Y:S01]  /*0600*/  FMUL R6, R6, R7 ;  /* 0x0000000706067220 */ /* 0x002fe20000400000 */
[----:B------:R-:W-:-:S03]  /*0610*/  LEA R10, P0, R27, UR6, 0x2 ;  /* 0x000000061b0a7c11 */ /* 0x000fc6000f8010ff */
[-C--:B------:R-:W-:Y:S01]  /*0620*/  FMUL R18, R18, R6.reuse ;  /* 0x0000000612127220 */ /* 0x080fe20000400000 */
[----:B------:R-:W-:Y:S01]  /*0630*/  FMUL R6, R5, R6 ;  /* 0x0000000605067220 */ /* 0x000fe20000400000 */
[----:B------:R-:W-:Y:S01]  /*0640*/  LEA.HI.X R7, R27, UR7, R0, 0x2, P0 ;  /* 0x000000071b077c11 */ /* 0x000fe200080f1400 */
[C---:B------:R-:W-:Y:S02]  /*0650*/  IMAD R0, R23.reuse, 0x8, R8 ;  /* 0x0000000817007824 */ /* 0x040fe400078e0208 */
[C-C-:B------:R-:W-:Y:S01]  /*0660*/  FFMA R18, R16.reuse, R18, R9.reuse ;  /* 0x0000001210127223 */ /* 0x140fe20000000009 */
[----:B------:R-:W-:Y:S01]  /*0670*/  FFMA R9, R16, R6, R9 ;  /* 0x0000000610097223 */ /* 0x000fe20000000009 */
[----:B------:R-:W-:Y:S01]  /*0680*/  MOV R5, R25 ;  /* 0x0000001900057202 */ /* 0x000fe20000000f00 */
[----:B------:R-:W-:Y:S02]  /*0690*/  IMAD.MOV.U32 R6, RZ, RZ, R10 ;  /* 0x000000ffff067224 */ /* 0x000fe400078e000a */
[C---:B------:R-:W-:Y:S01]  /*06a0*/  FSETP.GEU.AND P0, PT, R18.reuse, RZ, PT ;  /* 0x000000ff1200720b */ /* 0x040fe20003f0e000 */
[----:B------:R-:W-:Y:S01]  /*06b0*/  IMAD R23, R23, -0x4, R0 ;  /* 0xfffffffc17177824 */ /* 0x000fe200078e0200 */
[----:B------:R-:W-:Y:S01]  /*06c0*/  FSETP.GEU.AND P1, PT, R9, RZ, PT ;  /* 0x000000ff0900720b */ /* 0x000fe20003f2e000 */
[----:B------:R-:W-:Y:S01]  /*06d0*/  STS.128 [R11], R4 ;  /* 0x000000040b007388 */ /* 0x000fe20000000c00 */
[----:B------:R-:W-:-:S02]  /*06e0*/  FSEL R18, R18, RZ, P0 ;  /* 0x000000ff12127208 */ /* 0x000fc40000000000 */
[----:B------:R-:W-:Y:S01]  /*06f0*/  FSEL R19, R9, RZ, P1 ;  /* 0x000000ff09137208 */ /* 0x000fe20000800000 */
[----:B------:R-:W-:Y:S06]  /*0700*/  BAR.SYNC.DEFER_BLOCKING 0x0 ;  /* 0x0000000000007b1d */ /* 0x000fec0000010000 */
[----:B------:R-:W-:Y:S04]  /*0710*/  LDS.64 R2, [R0] ;  /* 0x0000000000027984 */ /* 0x000fe80000000a00 */
[----:B------:R-:W-:Y:S01]  /*0720*/  LDS.64 R8, [R0+0x800] ;  /* 0x0008000000087984 */ /* 0x000fe20000000a00 */
[----:B------:R-:W-:Y:S06]  /*0730*/  BAR.SYNC.DEFER_BLOCKING 0x0 ;  /* 0x0000000000007b1d */ /* 0x000fec0000010000 */
[----:B------:R-:W-:Y:S02]  /*0740*/  STS.64 [R22], R18 ;  /* 0x0000001216007388 */ /* 0x000fe40000000a00 */
[----:B------:R-:W-:Y:S06]  /*0750*/  BAR.SYNC.DEFER_BLOCKING 0x0 ;  /* 0x0000000000007b1d */ /* 0x000fec0000010000 */
[----:B------:R-:W0:Y:S04]  /*0760*/  LDS R13, [R23] ;  /* 0x00000000170d7984 */ /* 0x000e280000000800 */
[----:B------:R-:W1:Y:S04]  /*0770*/  LDS R5, [R23+0x400] ;  /* 0x0004000017057984 */ /* 0x000e680000000800 */
[----:B0-----:R-:W-:Y:S04]  /*0780*/  STG.E desc[UR4][R2.64], R13 ;  /* 0x0000000d02007986 */ /* 0x001fe8000c101904 */
[----:B-1----:R-:W-:Y:S01]  /*0790*/  STG.E desc[UR4][R8.64], R5 ;  /* 0x0000000508007986 */ /* 0x002fe2000c101904 */
[----:B------:R-:W-:Y:S05]  /*07a0*/  EXIT ;  /* 0x000000000000794d */ /* 0x000fea0003800000 */
.L_x_1:
[----:B------:R-:W-:-:S00]  /*07b0*/  BRA `(.L_x_1) ;  /* 0xfffffffc00fc7947 */ /* 0x000fc0000383ffff */
[----:B------:R-:W-:-:S00]  /*07c0*/  NOP ;  /* 0x0000000000007918 */ /* 0x000fc00000000000 */
        /* <DEDUP_REMOVED lines=11> */
.L_x_2:


//--------------------- .nv.global.init           --------------------------
	.section	.nv.global.init,"aw",@progbits
.nv.global.init:
	.type		assertFunc_0,@object
	.size		assertFunc_0,(_$_str - assertFunc_0)
assertFunc_0:
        /*0000*/ 	.byte	0x75, 0x6e, 0x6b, 0x6e, 0x6f, 0x77, 0x6e, 0x00
	.type		_$_str,@object
	.size		_$_str,(_$_str_$_2 - _$_str)
_$_str:
        /*0008*/ 	.byte	0x5f, 0x5f, 0x43, 0x55, 0x44, 0x41, 0x5f, 0x46, 0x54, 0x5a, 0x00
	.type		_$_str_$_2,@object
	.size		_$_str_$_2,(assertMessage_0 - _$_str_$_2)
_$_str_$_2:
        /*0013*/ 	.byte	0x5f, 0x5f, 0x43, 0x55, 0x44, 0x41, 0x5f, 0x50, 0x52, 0x45, 0x43, 0x5f, 0x53, 0x51, 0x52, 0x54
        /*0023*/ 	.byte	0x00
	.type		assertMessage_0,@object
	.size		assertMessage_0,(assertFile_0 - assertMessage_0)
assertMessage_0:
        /*0024*/ 	.byte	0x69, 0x6e, 0x64, 0x65, 0x78, 0x20, 0x6f, 0x75, 0x74, 0x20, 0x6f, 0x66, 0x20, 0x62, 0x6f, 0x75
        /*0034*/ 	.byte	0x6e, 0x64, 0x73, 0x3a, 0x20, 0x30, 0x20, 0x3c, 0x3d, 0x20, 0x74, 0x6d, 0x70, 0x39, 0x20, 0x3c
        /*0044*/ 	.byte	0x20, 0x31, 0x30, 0x34, 0x38, 0x35, 0x37, 0x36, 0x00
	.type		assertFile_0,@object
	.size		assertFile_0,(.L_1 - assertFile_0)
assertFile_0:
        /*004d*/ 	.byte	0x69, 0x6e, 0x64, 0x75, 0x63, 0x74, 0x6f, 0x72, 0x5f, 0x63, 0x61, 0x63, 0x68, 0x65, 0x2f, 0x75
        /*005d*/ 	.byte	0x79, 0x2f, 0x63, 0x75, 0x79, 0x64, 0x71, 0x72, 0x6b, 0x6e, 0x63, 0x63, 0x37, 0x73, 0x75, 0x6c
        /*006d*/ 	.byte	0x71, 0x67, 0x76, 0x69, 0x78, 0x34, 0x7a, 0x73, 0x6c, 0x75, 0x69, 0x77, 0x65, 0x35, 0x61, 0x72
        /*007d*/ 	.byte	0x7a, 0x6e, 0x75, 0x75, 0x33, 0x6f, 0x34, 0x6c, 0x62, 0x6d, 0x66, 0x72, 0x33, 0x35, 0x6e, 0x6a
        /*008d*/ 	.byte	0x76, 0x76, 0x78, 0x63, 0x73, 0x70, 0x2e, 0x70, 0x79, 0x00
.L_1:


//--------------------- .nv.shared.triton_poi_fused_convolution_max_unpool2d_20 --------------------------
	.section	.nv.shared.triton_poi_fused_convolution_max_unpool2d_20,"aw",@nobits
	.sectionflags	@""
	.align	16
	.zero		1024


//--------------------- .nv.constant0.triton_poi_fused_convolution_max_unpool2d_20 --------------------------
	.section	.nv.constant0.triton_poi_fused_convolution_max_unpool2d_20,"a",@progbits
	.sectionflags	@""
	.align	4
.nv.constant0.triton_poi_fused_convolution_max_unpool2d_20:
	.zero		596


//--------------------- SYMBOLS --------------------------

	.type		__assertfail,@function
